	.headerflags	@"EF_CUDA_TEXMODE_UNIFIED EF_CUDA_64BIT_ADDRESS EF_CUDA_SM86 EF_CUDA_VIRTUAL_SM(EF_CUDA_SM86)"
	.elftype	@"ET_EXEC"


//--------------------- .nv.info                  --------------------------
	.section	.nv.info,"",@"SHT_CUDA_INFO"
	.align	4


	//----- nvinfo : EIATTR_REGCOUNT
	.align		4
        /*0000*/ 	.byte	0x04, 0x2f
        /*0002*/ 	.short	(.L_1 - .L_0)
	.align		4
.L_0:
        /*0004*/ 	.word	index@(triton_)
        /*0008*/ 	.word	0x00000018


	//----- nvinfo : EIATTR_MIN_STACK_SIZE
	.align		4
.L_1:
        /*000c*/ 	.byte	0x04, 0x12
        /*000e*/ 	.short	(.L_3 - .L_2)
	.align		4
.L_2:
        /*0010*/ 	.word	index@(triton_)
        /*0014*/ 	.word	0x00000000


	//----- nvinfo : EIATTR_FRAME_SIZE
	.align		4
.L_3:
        /*0018*/ 	.byte	0x04, 0x11
        /*001a*/ 	.short	(.L_5 - .L_4)
	.align		4
.L_4:
        /*001c*/ 	.word	index@(triton_)
        /*0020*/ 	.word	0x00000000


	//----- nvinfo : EIATTR_MIN_STACK_SIZE
	.align		4
.L_5:
        /*0024*/ 	.byte	0x04, 0x12
        /*0026*/ 	.short	(.L_7 - .L_6)
	.align		4
.L_6:
        /*0028*/ 	.word	index@(triton_)
        /*002c*/ 	.word	0x00000000
.L_7:


//--------------------- .nv.info.triton_          --------------------------
	.section	.nv.info.triton_,"",@"SHT_CUDA_INFO"
	.sectionflags	@""
	.align	4


	//----- nvinfo : EIATTR_CUDA_API_VERSION
	.align		4
        /*0000*/ 	.byte	0x04, 0x37
        /*0002*/ 	.short	(.L_9 - .L_8)
.L_8:
        /*0004*/ 	.word	0x0000007c


	//----- nvinfo : EIATTR_SW2861232_WAR
	.align		4
.L_9:
        /*0008*/ 	.byte	0x01, 0x35
	.zero		2


	//----- nvinfo : EIATTR_PARAM_CBANK
	.align		4
        /*000c*/ 	.byte	0x04, 0x0a
        /*000e*/ 	.short	(.L_11 - .L_10)
	.align		4
.L_10:
        /*0010*/ 	.word	index@(.nv.constant0.triton_)
        /*0014*/ 	.short	0x0160
        /*0016*/ 	.short	0x0050


	//----- nvinfo : EIATTR_CBANK_PARAM_SIZE
	.align		4
.L_11:
        /*0018*/ 	.byte	0x03, 0x19
        /*001a*/ 	.short	0x0050


	//----- nvinfo : EIATTR_KPARAM_INFO
	.align		4
        /*001c*/ 	.byte	0x04, 0x17
        /*001e*/ 	.short	(.L_13 - .L_12)
.L_12:
        /*0020*/ 	.word	0x00000000
        /*0024*/ 	.short	0x0009
        /*0026*/ 	.short	0x0048
        /*0028*/ 	.byte	0x00, 0xf4, 0x21, 0x00


	//----- nvinfo : EIATTR_KPARAM_INFO
	.align		4
.L_13:
        /*002c*/ 	.byte	0x04, 0x17
        /*002e*/ 	.short	(.L_15 - .L_14)
.L_14:
        /*0030*/ 	.word	0x00000000
        /*0034*/ 	.short	0x0008
        /*0036*/ 	.short	0x0040
        /*0038*/ 	.byte	0x00, 0xf0, 0x11, 0x00


	//----- nvinfo : EIATTR_KPARAM_INFO
	.align		4
.L_15:
        /*003c*/ 	.byte	0x04, 0x17
        /*003e*/ 	.short	(.L_17 - .L_16)
.L_16:
        /*0040*/ 	.word	0x00000000
        /*0044*/ 	.short	0x0007
        /*0046*/ 	.short	0x0038
        /*0048*/ 	.byte	0x00, 0xf4, 0x21, 0x00


	//----- nvinfo : EIATTR_KPARAM_INFO
	.align		4
.L_17:
        /*004c*/ 	.byte	0x04, 0x17
        /*004e*/ 	.short	(.L_19 - .L_18)
.L_18:
        /*0050*/ 	.word	0x00000000
        /*0054*/ 	.short	0x0006
        /*0056*/ 	.short	0x0030
        /*0058*/ 	.byte	0x00, 0xf4, 0x21, 0x00


	//----- nvinfo : EIATTR_KPARAM_INFO
	.align		4
.L_19:
        /*005c*/ 	.byte	0x04, 0x17
        /*005e*/ 	.short	(.L_21 - .L_20)
.L_20:
        /*0060*/ 	.word	0x00000000
        /*0064*/ 	.short	0x0005
        /*0066*/ 	.short	0x0028
        /*0068*/ 	.byte	0x00, 0xf4, 0x21, 0x00


	//----- nvinfo : EIATTR_KPARAM_INFO
	.align		4
.L_21:
        /*006c*/ 	.byte	0x04, 0x17
        /*006e*/ 	.short	(.L_23 - .L_22)
.L_22:
        /*0070*/ 	.word	0x00000000
        /*0074*/ 	.short	0x0004
        /*0076*/ 	.short	0x0020
        /*0078*/ 	.byte	0x00, 0xf4, 0x21, 0x00


	//----- nvinfo : EIATTR_KPARAM_INFO
	.align		4
.L_23:
        /*007c*/ 	.byte	0x04, 0x17
        /*007e*/ 	.short	(.L_25 - .L_24)
.L_24:
        /*0080*/ 	.word	0x00000000
        /*0084*/ 	.short	0x0003
        /*0086*/ 	.short	0x0018
        /*0088*/ 	.byte	0x00, 0xf4, 0x21, 0x00


	//----- nvinfo : EIATTR_KPARAM_INFO
	.align		4
.L_25:
        /*008c*/ 	.byte	0x04, 0x17
        /*008e*/ 	.short	(.L_27 - .L_26)
.L_26:
        /*0090*/ 	.word	0x00000000
        /*0094*/ 	.short	0x0002
        /*0096*/ 	.short	0x0010
        /*0098*/ 	.byte	0x00, 0xf4, 0x21, 0x00


	//----- nvinfo : EIATTR_KPARAM_INFO
	.align		4
.L_27:
        /*009c*/ 	.byte	0x04, 0x17
        /*009e*/ 	.short	(.L_29 - .L_28)
.L_28:
        /*00a0*/ 	.word	0x00000000
        /*00a4*/ 	.short	0x0001
        /*00a6*/ 	.short	0x0008
        /*00a8*/ 	.byte	0x00, 0xf4, 0x21, 0x00


	//----- nvinfo : EIATTR_KPARAM_INFO
	.align		4
.L_29:
        /*00ac*/ 	.byte	0x04, 0x17
        /*00ae*/ 	.short	(.L_31 - .L_30)
.L_30:
        /*00b0*/ 	.word	0x00000000
        /*00b4*/ 	.short	0x0000
        /*00b6*/ 	.short	0x0000
        /*00b8*/ 	.byte	0x00, 0xf4, 0x21, 0x00


	//----- nvinfo : EIATTR_MAXREG_COUNT
	.align		4
.L_31:
        /*00bc*/ 	.byte	0x03, 0x1b
        /*00be*/ 	.short	0x0080


	//----- nvinfo : EIATTR_EXIT_INSTR_OFFSETS
	.align		4
        /*00c0*/ 	.byte	0x04, 0x1c
        /*00c2*/ 	.short	(.L_33 - .L_32)


	//   ....[0]....
.L_32:
        /*00c4*/ 	.word	0x00000370


	//   ....[1]....
        /*00c8*/ 	.word	0x000003a0


	//----- nvinfo : EIATTR_REQNTID
	.align		4
.L_33:
        /*00cc*/ 	.byte	0x04, 0x10
        /*00ce*/ 	.short	(.L_35 - .L_34)
.L_34:
        /*00d0*/ 	.word	0x00000200
        /*00d4*/ 	.word	0x00000001
        /*00d8*/ 	.word	0x00000001
.L_35:


//--------------------- .nv.callgraph             --------------------------
	.section	.nv.callgraph,"",@"SHT_CUDA_CALLGRAPH"
	.align	4
	.sectionentsize	8
	.align		4
        /*0000*/ 	.word	0x00000000
	.align		4
        /*0004*/ 	.word	0xffffffff
	.align		4
        /*0008*/ 	.word	0x00000000
	.align		4
        /*000c*/ 	.word	0xfffffffe
	.align		4
        /*0010*/ 	.word	0x00000000
	.align		4
        /*0014*/ 	.word	0xfffffffd
	.align		4
        /*0018*/ 	.word	0x00000000
	.align		4
        /*001c*/ 	.word	0xfffffffc


//--------------------- .nv.rel.action            --------------------------
	.section	.nv.rel.action,"",@"SHT_CUDA_RELOCINFO"
	.align	8
	.sectionentsize	8
        /*0000*/ 	.byte	0x73, 0x00, 0x00, 0x00, 0x00, 0x00, 0x00, 0x00, 0x00, 0x00, 0x00, 0x11, 0x25, 0x00, 0x05, 0x36


//--------------------- .nv.constant0.triton_     --------------------------
	.section	.nv.constant0.triton_,"a",@progbits
	.sectionflags	@""
	.align	4
.nv.constant0.triton_:
	.zero		432


//--------------------- .text.triton_             --------------------------
	.section	.text.triton_,"ax",@progbits
	.sectioninfo	@"SHI_REGISTERS=24"
	.align	128
        .global         triton_
        .type           triton_,@function
        .size           triton_,(.L_x_1 - triton_)
        .other          triton_,@"STO_CUDA_ENTRY STV_DEFAULT"
triton_:
.text.triton_:
[----:B------:R-:W-:Y:S02]  /*0000*/  IMAD.MOV.U32 R1, RZ, RZ, c[0x0][0x28] ;  /* 0x00000a00ff017624 */ /* 0x000fe400078e00ff */
[----:B------:R-:W0:Y:S01]  /*0010*/  S2R R17, SR_TID.X ;  /* 0x0000000000117919 */ /* 0x000e220000002100 */
[----:B------:R-:W-:Y:S01]  /*0020*/  MOV R19, 0x2 ;  /* 0x0000000200137802 */ /* 0x000fe20000000f00 */
[----:B------:R-:W-:Y:S02]  /*0030*/  ULDC.64 UR4, c[0x0][0x118] ;  /* 0x0000460000047ab9 */ /* 0x000fe40000000a00 */
[----:B------:R-:W1:Y:S01]  /*0040*/  S2R R3, SR_CTAID.X ;  /* 0x0000000000037919 */ /* 0x000e620000002500 */
[----:B0-----:R-:W-:-:S05]  /*0050*/  LOP3.LUT R0, R17, 0xff, RZ, 0xc0, !PT ;  /* 0x000000ff11007812 */ /* 0x001fca00078ec0ff */
[----:B-1----:R-:W-:-:S04]  /*0060*/  IMAD R0, R3, 0x100, R0 ;  /* 0x0000010003007824 */ /* 0x002fc800078e0200 */
[----:B------:R-:W-:-:S05]  /*0070*/  IMAD.HI R2, R0, 0x2aaaaaab, RZ ;  /* 0x2aaaaaab00027827 */ /* 0x000fca00078e02ff */
[----:B------:R-:W-:-:S04]  /*0080*/  SHF.R.U32.HI R3, RZ, 0x1f, R2 ;  /* 0x0000001fff037819 */ /* 0x000fc80000011602 */
[----:B------:R-:W-:-:S05]  /*0090*/  LEA.HI.SX32 R7, R2, R3, 0x17 ;  /* 0x0000000302077211 */ /* 0x000fca00078fbaff */
[----:B------:R-:W-:-:S04]  /*00a0*/  IMAD.WIDE R2, R7, R19, c[0x0][0x180] ;  /* 0x0000600007027625 */ /* 0x000fc800078e0213 */
[CC--:B------:R-:W-:Y:S01]  /*00b0*/  IMAD.WIDE R4, R7.reuse, R19.reuse, c[0x0][0x188] ;  /* 0x0000620007047625 */ /* 0x0c0fe200078e0213 */
[----:B------:R0:W2:Y:S04]  /*00c0*/  LDG.E.EL.U16 R15, [R2.64] ;  /* 0x00000004020f7981 */ /* 0x0000a8000c2e1500 */
[----:B------:R1:W3:Y:S01]  /*00d0*/  LDG.E.EL.U16 R16, [R4.64] ;  /* 0x0000000404107981 */ /* 0x0002e2000c2e1500 */
[----:B------:R-:W-:Y:S02]  /*00e0*/  IMAD R12, R7, -0xc00, R0 ;  /* 0xfffff400070c7824 */ /* 0x000fe400078e0200 */
[----:B------:R-:W-:Y:S02]  /*00f0*/  IMAD.MOV.U32 R21, RZ, RZ, 0x4 ;  /* 0x00000004ff157424 */ /* 0x000fe400078e00ff */
[C---:B------:R-:W-:Y:S01]  /*0100*/  IMAD.WIDE R10, R12.reuse, R19, c[0x0][0x190] ;  /* 0x000064000c0a7625 */ /* 0x040fe200078e0213 */
[----:B------:R-:W-:-:S03]  /*0110*/  IADD3 R14, R12, 0x3c00, RZ ;  /* 0x00003c000c0e7810 */ /* 0x000fc60007ffe0ff */
[----:B------:R-:W-:Y:S02]  /*0120*/  IMAD.WIDE R8, R0, R21, c[0x0][0x178] ;  /* 0x00005e0000087625 */ /* 0x000fe400078e0215 */
[----:B------:R-:W4:Y:S02]  /*0130*/  LDG.E.EL.U16 R10, [R10.64] ;  /* 0x000000040a0a7981 */ /* 0x000f24000c2e1500 */
[-C--:B------:R-:W-:Y:S02]  /*0140*/  IMAD.WIDE.U32 R6, R14, R19.reuse, c[0x0][0x170] ;  /* 0x00005c000e067625 */ /* 0x080fe400078e0013 */
[----:B------:R3:W5:Y:S02]  /*0150*/  LDG.E R8, [R8.64] ;  /* 0x0000000408087981 */ /* 0x000764000c1e1900 */
[----:B------:R-:W-:Y:S02]  /*0160*/  IMAD.WIDE R12, R12, R19, c[0x0][0x198] ;  /* 0x000066000c0c7625 */ /* 0x000fe400078e0213 */
[----:B------:R-:W4:Y:S02]  /*0170*/  LDG.E.EL.U16 R6, [R6.64] ;  /* 0x0000000406067981 */ /* 0x000f24000c2e1500 */
[----:B-1----:R-:W-:-:S02]  /*0180*/  IMAD.WIDE.U32 R4, R14, R21, c[0x0][0x168] ;  /* 0x00005a000e047625 */ /* 0x002fc400078e0015 */
[----:B------:R-:W4:Y:S02]  /*0190*/  LDG.E.EL.U16 R12, [R12.64] ;  /* 0x000000040c0c7981 */ /* 0x000f24000c2e1500 */
[----:B0-----:R-:W-:Y:S02]  /*01a0*/  IMAD.WIDE R2, R0, R19, c[0x0][0x160] ;  /* 0x0000580000027625 */ /* 0x001fe400078e0213 */
[----:B------:R0:W4:Y:S04]  /*01b0*/  LDG.E.EL R4, [R4.64] ;  /* 0x0000000404047981 */ /* 0x000128000c2e1900 */
[----:B------:R-:W4:Y:S01]  /*01c0*/  LDG.E.U16 R0, [R2.64] ;  /* 0x0000000402007981 */ /* 0x000f22000c1e1500 */
[----:B--2---:R-:W-:-:S04]  /*01d0*/  SHF.L.U32 R14, R15, 0x10, RZ ;  /* 0x000000100f0e7819 */ /* 0x004fc800000006ff */
[----:B------:R-:W-:Y:S01]  /*01e0*/  FSETP.GE.AND P0, PT, R14, RZ, PT ;  /* 0x000000ff0e00720b */ /* 0x000fe20003f06000 */
[----:B---3--:R-:W-:-:S03]  /*01f0*/  IMAD.U32 R9, R16, 0x10000, RZ ;  /* 0x0001000010097824 */ /* 0x008fc600078e00ff */
[----:B------:R-:W-:Y:S02]  /*0200*/  SEL R15, R15, RZ, !P0 ;  /* 0x000000ff0f0f7207 */ /* 0x000fe40004000000 */
[----:B------:R-:W-:Y:S02]  /*0210*/  FSETP.GTU.AND P0, PT, R9, RZ, PT ;  /* 0x000000ff0900720b */ /* 0x000fe40003f0c000 */
[----:B------:R-:W-:Y:S02]  /*0220*/  SHF.L.U32 R15, R15, 0x10, RZ ;  /* 0x000000100f0f7819 */ /* 0x000fe400000006ff */
[----:B------:R-:W-:-:S03]  /*0230*/  SEL R16, R16, RZ, P0 ;  /* 0x000000ff10107207 */ /* 0x000fc60000000000 */
[----:B------:R-:W-:Y:S02]  /*0240*/  FADD R15, RZ, -R15 ;  /* 0x8000000fff0f7221 */ /* 0x000fe40000000000 */
[----:B------:R-:W-:-:S05]  /*0250*/  IMAD.U32 R16, R16, 0x10000, RZ ;  /* 0x0001000010107824 */ /* 0x000fca00078e00ff */
[C---:B------:R-:W-:Y:S02]  /*0260*/  FSETP.GT.AND P0, PT, R15.reuse, R16, PT ;  /* 0x000000100f00720b */ /* 0x040fe40003f04000 */
[----:B------:R-:W-:-:S11]  /*0270*/  FSETP.NAN.AND P1, PT, R15, R15, PT ;  /* 0x0000000f0f00720b */ /* 0x000fd60003f28000 */
[----:B------:R-:W-:-:S05]  /*0280*/  @!P0 FSEL R15, R15, R16, P1 ;  /* 0x000000100f0f8208 */ /* 0x000fca0000800000 */
[----:B------:R-:W-:-:S05]  /*0290*/  FMUL R15, R15, 0.0078740157186985015869 ;  /* 0x3c0102040f0f7820 */ /* 0x000fca0000400000 */
[C---:B------:R-:W-:Y:S02]  /*02a0*/  FSETP.GT.AND P0, PT, R15.reuse, 9.9999997473787516356e-06, PT ;  /* 0x3727c5ac0f00780b */ /* 0x040fe40003f04000 */
[----:B------:R-:W-:Y:S02]  /*02b0*/  FSETP.NAN.AND P1, PT, R15, R15, PT ;  /* 0x0000000f0f00720b */ /* 0x000fe40003f28000 */
[----:B-----5:R-:W-:Y:S01]  /*02c0*/  I2FP.F32.S32 R8, R8 ;  /* 0x0000000800087245 */ /* 0x020fe20000201400 */
[----:B----4-:R-:W-:Y:S01]  /*02d0*/  IMAD.U32 R10, R10, 0x10000, RZ ;  /* 0x000100000a0a7824 */ /* 0x010fe200078e00ff */
[----:B0-----:R-:W-:-:S07]  /*02e0*/  SHF.L.U32 R5, R6, 0x10, RZ ;  /* 0x0000001006057819 */ /* 0x001fce00000006ff */
[----:B------:R-:W-:Y:S02]  /*02f0*/  @!P0 FSEL R15, R15, 9.9999997473787516356e-06, P1 ;  /* 0x3727c5ac0f0f8808 */ /* 0x000fe40000800000 */
[----:B------:R-:W-:Y:S02]  /*0300*/  LOP3.LUT P0, RZ, R17, 0x100, RZ, 0xc0, !PT ;  /* 0x0000010011ff7812 */ /* 0x000fe4000780c0ff */
[----:B------:R-:W-:Y:S01]  /*0310*/  SHF.L.U32 R7, R12, 0x10, RZ ;  /* 0x000000100c077819 */ /* 0x000fe200000006ff */
[----:B------:R-:W-:Y:S01]  /*0320*/  FMUL R15, R8, R15 ;  /* 0x0000000f080f7220 */ /* 0x000fe20000400000 */
[----:B------:R-:W-:Y:S01]  /*0330*/  SHF.L.U32 R0, R0, 0x10, RZ ;  /* 0x0000001000007819 */ /* 0x000fe200000006ff */
[----:B------:R-:W-:Y:S02]  /*0340*/  FADD R4, R4, R5 ;  /* 0x0000000504047221 */ /* 0x000fe40000000000 */
[----:B------:R-:W-:-:S04]  /*0350*/  FFMA R7, R10, R15, R7 ;  /* 0x0000000f0a077223 */ /* 0x000fc80000000007 */
[----:B------:R-:W-:Y:S02]  /*0360*/  FFMA R0, R7, R4, R0 ;  /* 0x0000000407007223 */ /* 0x000fe40000000000 */
[----:B------:R-:W-:Y:S05]  /*0370*/  @P0 EXIT ;  /* 0x000000000000094d */ /* 0x000fea0003800000 */
[----:B------:R-:W-:-:S05]  /*0380*/  F2FP.BF16.PACK_AB R0, RZ, R0 ;  /* 0x00000000ff00723e */ /* 0x000fca00000010ff */
[----:B------:R-:W-:Y:S01]  /*0390*/  STG.E.U16 [R2.64], R0 ;  /* 0x0000000002007986 */ /* 0x000fe2000c101504 */
[----:B------:R-:W-:Y:S05]  /*03a0*/  EXIT ;  /* 0x000000000000794d */ /* 0x000fea0003800000 */
.L_x_0:
[----:B------:R-:W-:-:S00]  /*03b0*/  BRA `(.L_x_0) ;  /* 0xfffffff000007947 */ /* 0x000fc0000383ffff */
[----:B------:R-:W-:-:S00]  /*03c0*/  NOP ;  /* 0x0000000000007918 */ /* 0x000fc00000000000 */
        /* <DEDUP_REMOVED lines=11> */
.L_x_1:
